//
// Generated by NVIDIA NVVM Compiler
//
// Compiler Build ID: CL-36424714
// Cuda compilation tools, release 13.0, V13.0.88
// Based on NVVM 20.0.0
//

.version 9.0
.target sm_100
.address_size 64

	// .globl	_Z7RowcopyPfPKfii
// _ZZ18transposeCoalescedPfS_iiiE4tile has been demoted

.visible .entry _Z7RowcopyPfPKfii(
	.param .u64 .ptr .align 1 _Z7RowcopyPfPKfii_param_0,
	.param .u64 .ptr .align 1 _Z7RowcopyPfPKfii_param_1,
	.param .u32 _Z7RowcopyPfPKfii_param_2,
	.param .u32 _Z7RowcopyPfPKfii_param_3
)
{
	.reg .pred 	%p<4>;
	.reg .b32 	%r<14>;
	.reg .b32 	%f<2>;
	.reg .b64 	%rd<8>;

	ld.param.u64 	%rd1, [_Z7RowcopyPfPKfii_param_0];
	ld.param.u64 	%rd2, [_Z7RowcopyPfPKfii_param_1];
	ld.param.u32 	%r4, [_Z7RowcopyPfPKfii_param_2];
	ld.param.u32 	%r3, [_Z7RowcopyPfPKfii_param_3];
	mov.u32 	%r6, %ctaid.x;
	mov.u32 	%r7, %ntid.x;
	mov.u32 	%r8, %tid.x;
	mad.lo.s32 	%r1, %r6, %r7, %r8;
	mov.u32 	%r9, %ctaid.y;
	mov.u32 	%r10, %ntid.y;
	mov.u32 	%r11, %tid.y;
	mad.lo.s32 	%r12, %r9, %r10, %r11;
	setp.ge.s32 	%p1, %r1, %r3;
	setp.ge.s32 	%p2, %r12, %r4;
	or.pred  	%p3, %p1, %p2;
	@%p3 bra 	$L__BB0_2;
	cvta.to.global.u64 	%rd3, %rd2;
	cvta.to.global.u64 	%rd4, %rd1;
	mad.lo.s32 	%r13, %r3, %r12, %r1;
	mul.wide.s32 	%rd5, %r13, 4;
	add.s64 	%rd6, %rd3, %rd5;
	ld.global.f32 	%f1, [%rd6];
	add.s64 	%rd7, %rd4, %rd5;
	st.global.f32 	[%rd7], %f1;
$L__BB0_2:
	ret;

}
	// .globl	_Z9copyTiledPfS_ii
.visible .entry _Z9copyTiledPfS_ii(
	.param .u64 .ptr .align 1 _Z9copyTiledPfS_ii_param_0,
	.param .u64 .ptr .align 1 _Z9copyTiledPfS_ii_param_1,
	.param .u32 _Z9copyTiledPfS_ii_param_2,
	.param .u32 _Z9copyTiledPfS_ii_param_3
)
{
	.reg .b32 	%r<16>;
	.reg .b32 	%f<5>;
	.reg .b64 	%rd<17>;

	ld.param.u64 	%rd1, [_Z9copyTiledPfS_ii_param_0];
	ld.param.u64 	%rd2, [_Z9copyTiledPfS_ii_param_1];
	ld.param.u32 	%r1, [_Z9copyTiledPfS_ii_param_3];
	mov.u32 	%r2, %ctaid.x;
	shl.b32 	%r3, %r2, 5;
	mov.u32 	%r4, %tid.x;
	mov.u32 	%r5, %ctaid.y;
	shl.b32 	%r6, %r5, 5;
	mov.u32 	%r7, %tid.y;
	add.s32 	%r8, %r6, %r7;
	add.s32 	%r9, %r3, %r4;
	cvta.to.global.u64 	%rd3, %rd2;
	cvta.to.global.u64 	%rd4, %rd1;
	mad.lo.s32 	%r10, %r8, %r1, %r9;
	mul.wide.s32 	%rd5, %r10, 4;
	add.s64 	%rd6, %rd3, %rd5;
	ld.global.f32 	%f1, [%rd6];
	add.s64 	%rd7, %rd4, %rd5;
	st.global.f32 	[%rd7], %f1;
	shl.b32 	%r11, %r1, 3;
	add.s32 	%r12, %r10, %r11;
	mul.wide.s32 	%rd8, %r12, 4;
	add.s64 	%rd9, %rd3, %rd8;
	ld.global.f32 	%f2, [%rd9];
	add.s64 	%rd10, %rd4, %rd8;
	st.global.f32 	[%rd10], %f2;
	shl.b32 	%r13, %r1, 4;
	add.s32 	%r14, %r10, %r13;
	mul.wide.s32 	%rd11, %r14, 4;
	add.s64 	%rd12, %rd3, %rd11;
	ld.global.f32 	%f3, [%rd12];
	add.s64 	%rd13, %rd4, %rd11;
	st.global.f32 	[%rd13], %f3;
	add.s32 	%r15, %r14, %r11;
	mul.wide.s32 	%rd14, %r15, 4;
	add.s64 	%rd15, %rd3, %rd14;
	ld.global.f32 	%f4, [%rd15];
	add.s64 	%rd16, %rd4, %rd14;
	st.global.f32 	[%rd16], %f4;
	ret;

}
	// .globl	_Z13TransRowNaivePfPKfii
.visible .entry _Z13TransRowNaivePfPKfii(
	.param .u64 .ptr .align 1 _Z13TransRowNaivePfPKfii_param_0,
	.param .u64 .ptr .align 1 _Z13TransRowNaivePfPKfii_param_1,
	.param .u32 _Z13TransRowNaivePfPKfii_param_2,
	.param .u32 _Z13TransRowNaivePfPKfii_param_3
)
{
	.reg .pred 	%p<4>;
	.reg .b32 	%r<15>;
	.reg .b32 	%f<2>;
	.reg .b64 	%rd<9>;

	ld.param.u64 	%rd1, [_Z13TransRowNaivePfPKfii_param_0];
	ld.param.u64 	%rd2, [_Z13TransRowNaivePfPKfii_param_1];
	ld.param.u32 	%r5, [_Z13TransRowNaivePfPKfii_param_2];
	ld.param.u32 	%r4, [_Z13TransRowNaivePfPKfii_param_3];
	mov.u32 	%r6, %ctaid.x;
	mov.u32 	%r7, %ntid.x;
	mov.u32 	%r8, %tid.x;
	mad.lo.s32 	%r1, %r6, %r7, %r8;
	mov.u32 	%r9, %ctaid.y;
	mov.u32 	%r10, %ntid.y;
	mov.u32 	%r11, %tid.y;
	mad.lo.s32 	%r12, %r9, %r10, %r11;
	setp.ge.s32 	%p1, %r1, %r4;
	setp.ge.s32 	%p2, %r12, %r5;
	or.pred  	%p3, %p1, %p2;
	@%p3 bra 	$L__BB2_2;
	cvta.to.global.u64 	%rd3, %rd2;
	cvta.to.global.u64 	%rd4, %rd1;
	mad.lo.s32 	%r13, %r4, %r12, %r1;
	mul.wide.s32 	%rd5, %r13, 4;
	add.s64 	%rd6, %rd3, %rd5;
	ld.global.f32 	%f1, [%rd6];
	mad.lo.s32 	%r14, %r5, %r1, %r12;
	mul.wide.s32 	%rd7, %r14, 4;
	add.s64 	%rd8, %rd4, %rd7;
	st.global.f32 	[%rd8], %f1;
$L__BB2_2:
	ret;

}
	// .globl	_Z13TransColNaivePfPKfii
.visible .entry _Z13TransColNaivePfPKfii(
	.param .u64 .ptr .align 1 _Z13TransColNaivePfPKfii_param_0,
	.param .u64 .ptr .align 1 _Z13TransColNaivePfPKfii_param_1,
	.param .u32 _Z13TransColNaivePfPKfii_param_2,
	.param .u32 _Z13TransColNaivePfPKfii_param_3
)
{
	.reg .pred 	%p<4>;
	.reg .b32 	%r<15>;
	.reg .b32 	%f<2>;
	.reg .b64 	%rd<9>;

	ld.param.u64 	%rd1, [_Z13TransColNaivePfPKfii_param_0];
	ld.param.u64 	%rd2, [_Z13TransColNaivePfPKfii_param_1];
	ld.param.u32 	%r5, [_Z13TransColNaivePfPKfii_param_2];
	ld.param.u32 	%r4, [_Z13TransColNaivePfPKfii_param_3];
	mov.u32 	%r6, %ctaid.x;
	mov.u32 	%r7, %ntid.x;
	mov.u32 	%r8, %tid.x;
	mad.lo.s32 	%r1, %r6, %r7, %r8;
	mov.u32 	%r9, %ctaid.y;
	mov.u32 	%r10, %ntid.y;
	mov.u32 	%r11, %tid.y;
	mad.lo.s32 	%r12, %r9, %r10, %r11;
	setp.ge.s32 	%p1, %r1, %r4;
	setp.ge.s32 	%p2, %r12, %r5;
	or.pred  	%p3, %p1, %p2;
	@%p3 bra 	$L__BB3_2;
	cvta.to.global.u64 	%rd3, %rd2;
	cvta.to.global.u64 	%rd4, %rd1;
	mad.lo.s32 	%r13, %r5, %r1, %r12;
	mul.wide.s32 	%rd5, %r13, 4;
	add.s64 	%rd6, %rd3, %rd5;
	ld.global.f32 	%f1, [%rd6];
	mad.lo.s32 	%r14, %r4, %r12, %r1;
	mul.wide.s32 	%rd7, %r14, 4;
	add.s64 	%rd8, %rd4, %rd7;
	st.global.f32 	[%rd8], %f1;
$L__BB3_2:
	ret;

}
	// .globl	_Z14TiledTransposePfPKf
.visible .entry _Z14TiledTransposePfPKf(
	.param .u64 .ptr .align 1 _Z14TiledTransposePfPKf_param_0,
	.param .u64 .ptr .align 1 _Z14TiledTransposePfPKf_param_1
)
{
	.reg .b32 	%r<18>;
	.reg .b32 	%f<5>;
	.reg .b64 	%rd<15>;

	ld.param.u64 	%rd1, [_Z14TiledTransposePfPKf_param_0];
	ld.param.u64 	%rd2, [_Z14TiledTransposePfPKf_param_1];
	mov.u32 	%r1, %ctaid.x;
	shl.b32 	%r2, %r1, 5;
	mov.u32 	%r3, %tid.x;
	add.s32 	%r4, %r2, %r3;
	mov.u32 	%r5, %ctaid.y;
	shl.b32 	%r6, %r5, 5;
	mov.u32 	%r7, %tid.y;
	add.s32 	%r8, %r6, %r7;
	mov.u32 	%r9, %nctaid.x;
	shl.b32 	%r10, %r9, 5;
	cvta.to.global.u64 	%rd3, %rd2;
	cvta.to.global.u64 	%rd4, %rd1;
	mad.lo.s32 	%r11, %r8, %r10, %r4;
	mul.wide.s32 	%rd5, %r11, 4;
	add.s64 	%rd6, %rd3, %rd5;
	ld.global.f32 	%f1, [%rd6];
	mad.lo.s32 	%r12, %r4, %r10, %r8;
	mul.wide.s32 	%rd7, %r12, 4;
	add.s64 	%rd8, %rd4, %rd7;
	st.global.f32 	[%rd8], %f1;
	shl.b32 	%r13, %r9, 8;
	add.s32 	%r14, %r11, %r13;
	mul.wide.s32 	%rd9, %r14, 4;
	add.s64 	%rd10, %rd3, %rd9;
	ld.global.f32 	%f2, [%rd10];
	st.global.f32 	[%rd8+32], %f2;
	shl.b32 	%r15, %r9, 9;
	add.s32 	%r16, %r11, %r15;
	mul.wide.s32 	%rd11, %r16, 4;
	add.s64 	%rd12, %rd3, %rd11;
	ld.global.f32 	%f3, [%rd12];
	st.global.f32 	[%rd8+64], %f3;
	add.s32 	%r17, %r16, %r13;
	mul.wide.s32 	%rd13, %r17, 4;
	add.s64 	%rd14, %rd3, %rd13;
	ld.global.f32 	%f4, [%rd14];
	st.global.f32 	[%rd8+96], %f4;
	ret;

}
	// .globl	_Z18transposeCoalescedPfS_iii
.visible .entry _Z18transposeCoalescedPfS_iii(
	.param .u64 .ptr .align 1 _Z18transposeCoalescedPfS_iii_param_0,
	.param .u64 .ptr .align 1 _Z18transposeCoalescedPfS_iii_param_1,
	.param .u32 _Z18transposeCoalescedPfS_iii_param_2,
	.param .u32 _Z18transposeCoalescedPfS_iii_param_3,
	.param .u32 _Z18transposeCoalescedPfS_iii_param_4
)
{
	.reg .pred 	%p<8>;
	.reg .b32 	%r<41>;
	.reg .b32 	%f<36>;
	.reg .b64 	%rd<21>;
	// demoted variable
	.shared .align 4 .b8 _ZZ18transposeCoalescedPfS_iiiE4tile[4224];
	ld.param.u64 	%rd9, [_Z18transposeCoalescedPfS_iii_param_0];
	ld.param.u64 	%rd10, [_Z18transposeCoalescedPfS_iii_param_1];
	ld.param.u32 	%r7, [_Z18transposeCoalescedPfS_iii_param_2];
	ld.param.u32 	%r8, [_Z18transposeCoalescedPfS_iii_param_3];
	ld.param.u32 	%r9, [_Z18transposeCoalescedPfS_iii_param_4];
	setp.lt.s32 	%p1, %r9, 1;
	@%p1 bra 	$L__BB5_9;
	mov.u32 	%r10, %ctaid.x;
	shl.b32 	%r11, %r10, 5;
	mov.u32 	%r12, %ctaid.y;
	shl.b32 	%r13, %r12, 5;
	mov.u32 	%r14, %tid.y;
	cvta.to.global.u64 	%rd11, %rd9;
	cvta.to.global.u64 	%rd12, %rd10;
	mov.u32 	%r15, %tid.x;
	add.s32 	%r16, %r11, %r15;
	shl.b32 	%r17, %r15, 2;
	mov.u32 	%r18, _ZZ18transposeCoalescedPfS_iiiE4tile;
	add.s32 	%r19, %r18, %r17;
	shl.b32 	%r20, %r15, 7;
	add.s32 	%r21, %r19, %r20;
	shl.b32 	%r22, %r14, 2;
	add.s32 	%r1, %r21, %r22;
	add.s32 	%r23, %r13, %r15;
	add.s32 	%r24, %r11, %r14;
	mad.lo.s32 	%r25, %r24, %r8, %r23;
	mul.wide.s32 	%rd13, %r25, 4;
	add.s64 	%rd1, %rd11, %rd13;
	and.b32  	%r2, %r9, 3;
	setp.lt.u32 	%p2, %r9, 4;
	add.s32 	%r26, %r13, %r14;
	mad.lo.s32 	%r27, %r26, %r7, %r16;
	mul.wide.s32 	%rd14, %r27, 4;
	add.s64 	%rd2, %rd12, %rd14;
	mad.lo.s32 	%r3, %r14, 132, %r19;
	shl.b32 	%r28, %r7, 3;
	add.s32 	%r29, %r27, %r28;
	mul.wide.s32 	%rd15, %r29, 4;
	add.s64 	%rd3, %rd12, %rd15;
	shl.b32 	%r30, %r7, 4;
	add.s32 	%r31, %r27, %r30;
	mul.wide.s32 	%rd16, %r31, 4;
	add.s64 	%rd4, %rd12, %rd16;
	add.s32 	%r32, %r31, %r28;
	mul.wide.s32 	%rd17, %r32, 4;
	add.s64 	%rd5, %rd12, %rd17;
	shl.b32 	%r33, %r8, 3;
	add.s32 	%r34, %r25, %r33;
	mul.wide.s32 	%rd18, %r34, 4;
	add.s64 	%rd6, %rd11, %rd18;
	shl.b32 	%r35, %r8, 4;
	add.s32 	%r36, %r25, %r35;
	mul.wide.s32 	%rd19, %r36, 4;
	add.s64 	%rd7, %rd11, %rd19;
	add.s32 	%r37, %r36, %r33;
	mul.wide.s32 	%rd20, %r37, 4;
	add.s64 	%rd8, %rd11, %rd20;
	@%p2 bra 	$L__BB5_4;
	and.b32  	%r38, %r9, 2147483644;
	neg.s32 	%r40, %r38;
$L__BB5_3:
	.pragma "nounroll";
	ld.global.f32 	%f1, [%rd2];
	st.shared.f32 	[%r3], %f1;
	ld.global.f32 	%f2, [%rd3];
	st.shared.f32 	[%r3+1056], %f2;
	ld.global.f32 	%f3, [%rd4];
	st.shared.f32 	[%r3+2112], %f3;
	ld.global.f32 	%f4, [%rd5];
	st.shared.f32 	[%r3+3168], %f4;
	bar.sync 	0;
	ld.shared.f32 	%f5, [%r1];
	st.global.f32 	[%rd1], %f5;
	st.global.f32 	[%rd6], %f5;
	st.global.f32 	[%rd7], %f5;
	st.global.f32 	[%rd8], %f5;
	ld.global.f32 	%f6, [%rd2];
	st.shared.f32 	[%r3], %f6;
	ld.global.f32 	%f7, [%rd3];
	st.shared.f32 	[%r3+1056], %f7;
	ld.global.f32 	%f8, [%rd4];
	st.shared.f32 	[%r3+2112], %f8;
	ld.global.f32 	%f9, [%rd5];
	st.shared.f32 	[%r3+3168], %f9;
	bar.sync 	0;
	ld.shared.f32 	%f10, [%r1];
	st.global.f32 	[%rd1], %f10;
	st.global.f32 	[%rd6], %f10;
	st.global.f32 	[%rd7], %f10;
	st.global.f32 	[%rd8], %f10;
	ld.global.f32 	%f11, [%rd2];
	st.shared.f32 	[%r3], %f11;
	ld.global.f32 	%f12, [%rd3];
	st.shared.f32 	[%r3+1056], %f12;
	ld.global.f32 	%f13, [%rd4];
	st.shared.f32 	[%r3+2112], %f13;
	ld.global.f32 	%f14, [%rd5];
	st.shared.f32 	[%r3+3168], %f14;
	bar.sync 	0;
	ld.shared.f32 	%f15, [%r1];
	st.global.f32 	[%rd1], %f15;
	st.global.f32 	[%rd6], %f15;
	st.global.f32 	[%rd7], %f15;
	st.global.f32 	[%rd8], %f15;
	ld.global.f32 	%f16, [%rd2];
	st.shared.f32 	[%r3], %f16;
	ld.global.f32 	%f17, [%rd3];
	st.shared.f32 	[%r3+1056], %f17;
	ld.global.f32 	%f18, [%rd4];
	st.shared.f32 	[%r3+2112], %f18;
	ld.global.f32 	%f19, [%rd5];
	st.shared.f32 	[%r3+3168], %f19;
	bar.sync 	0;
	ld.shared.f32 	%f20, [%r1];
	st.global.f32 	[%rd1], %f20;
	st.global.f32 	[%rd6], %f20;
	st.global.f32 	[%rd7], %f20;
	st.global.f32 	[%rd8], %f20;
	add.s32 	%r40, %r40, 4;
	setp.ne.s32 	%p3, %r40, 0;
	@%p3 bra 	$L__BB5_3;
$L__BB5_4:
	setp.eq.s32 	%p4, %r2, 0;
	@%p4 bra 	$L__BB5_9;
	setp.eq.s32 	%p5, %r2, 1;
	@%p5 bra 	$L__BB5_7;
	ld.global.f32 	%f21, [%rd2];
	st.shared.f32 	[%r3], %f21;
	ld.global.f32 	%f22, [%rd3];
	st.shared.f32 	[%r3+1056], %f22;
	ld.global.f32 	%f23, [%rd4];
	st.shared.f32 	[%r3+2112], %f23;
	ld.global.f32 	%f24, [%rd5];
	st.shared.f32 	[%r3+3168], %f24;
	bar.sync 	0;
	ld.shared.f32 	%f25, [%r1];
	st.global.f32 	[%rd1], %f25;
	st.global.f32 	[%rd6], %f25;
	st.global.f32 	[%rd7], %f25;
	st.global.f32 	[%rd8], %f25;
	ld.global.f32 	%f26, [%rd2];
	st.shared.f32 	[%r3], %f26;
	ld.global.f32 	%f27, [%rd3];
	st.shared.f32 	[%r3+1056], %f27;
	ld.global.f32 	%f28, [%rd4];
	st.shared.f32 	[%r3+2112], %f28;
	ld.global.f32 	%f29, [%rd5];
	st.shared.f32 	[%r3+3168], %f29;
	bar.sync 	0;
	ld.shared.f32 	%f30, [%r1];
	st.global.f32 	[%rd1], %f30;
	st.global.f32 	[%rd6], %f30;
	st.global.f32 	[%rd7], %f30;
	st.global.f32 	[%rd8], %f30;
$L__BB5_7:
	and.b32  	%r39, %r9, 1;
	setp.eq.b32 	%p6, %r39, 1;
	not.pred 	%p7, %p6;
	@%p7 bra 	$L__BB5_9;
	ld.global.f32 	%f31, [%rd2];
	st.shared.f32 	[%r3], %f31;
	ld.global.f32 	%f32, [%rd3];
	st.shared.f32 	[%r3+1056], %f32;
	ld.global.f32 	%f33, [%rd4];
	st.shared.f32 	[%r3+2112], %f33;
	ld.global.f32 	%f34, [%rd5];
	st.shared.f32 	[%r3+3168], %f34;
	bar.sync 	0;
	ld.shared.f32 	%f35, [%r1];
	st.global.f32 	[%rd1], %f35;
	st.global.f32 	[%rd6], %f35;
	st.global.f32 	[%rd7], %f35;
	st.global.f32 	[%rd8], %f35;
$L__BB5_9:
	ret;

}


// ===== COMPILED SASS (sm_100) =====

	.target	sm_100

	.elftype	@"ET_EXEC"


//--------------------- .note.nv.tkinfo           --------------------------
	.section	.note.nv.tkinfo,"",@"SHT_NOTE"
	.sectionflags	@"SHF_NOTE_NV_TKINFO"
	.tkinfo
        /*0018*/ 	.word	0x00000002
        /*0030*/ 	.string	""
        /*0030*/ 	.string	"ptxas"
        /*0030*/ 	.string	"Cuda compilation tools, release 13.0, V13.0.88"
        /*0030*/ 	.string	"Build cuda_13.0.r13.0/compiler.36424714_0"
        /*0030*/ 	.string	"-arch sm_100 -m 64 "



//--------------------- .note.nv.cuinfo           --------------------------
	.section	.note.nv.cuinfo,"",@"SHT_NOTE"
	.sectionflags	@"SHF_NOTE_NV_CUINFO"
        /*0018*/ 	.short	0x0002
        /*001a*/ 	.short	0x0064
        /*001c*/ 	.short	0x0082
	.zero		2


//--------------------- .nv.info                  --------------------------
	.section	.nv.info,"",@"SHT_CUDA_INFO"
	.align	4


	//----- nvinfo : EIATTR_REGCOUNT
	.align		4
        /*0000*/ 	.byte	0x04, 0x2f
        /*0002*/ 	.short	(.L_1 - .L_0)
	.align		4
.L_0:
        /*0004*/ 	.word	index@(_Z7RowcopyPfPKfii)
        /*0008*/ 	.word	0x0000000a


	//----- nvinfo : EIATTR_FRAME_SIZE
	.align		4
.L_1:
        /*000c*/ 	.byte	0x04, 0x11
        /*000e*/ 	.short	(.L_3 - .L_2)
	.align		4
.L_2:
        /*0010*/ 	.word	index@(_Z7RowcopyPfPKfii)
        /*0014*/ 	.word	0x00000000


	//----- nvinfo : EIATTR_REGCOUNT
	.align		4
.L_3:
        /*0018*/ 	.byte	0x04, 0x2f
        /*001a*/ 	.short	(.L_5 - .L_4)
	.align		4
.L_4:
        /*001c*/ 	.word	index@(_Z9copyTiledPfS_ii)
        /*0020*/ 	.word	0x00000018


	//----- nvinfo : EIATTR_FRAME_SIZE
	.align		4
.L_5:
        /*0024*/ 	.byte	0x04, 0x11
        /*0026*/ 	.short	(.L_7 - .L_6)
	.align		4
.L_6:
        /*0028*/ 	.word	index@(_Z9copyTiledPfS_ii)
        /*002c*/ 	.word	0x00000000


	//----- nvinfo : EIATTR_REGCOUNT
	.align		4
.L_7:
        /*0030*/ 	.byte	0x04, 0x2f
        /*0032*/ 	.short	(.L_9 - .L_8)
	.align		4
.L_8:
        /*0034*/ 	.word	index@(_Z13TransRowNaivePfPKfii)
        /*0038*/ 	.word	0x0000000a


	//----- nvinfo : EIATTR_FRAME_SIZE
	.align		4
.L_9:
        /*003c*/ 	.byte	0x04, 0x11
        /*003e*/ 	.short	(.L_11 - .L_10)
	.align		4
.L_10:
        /*0040*/ 	.word	index@(_Z13TransRowNaivePfPKfii)
        /*0044*/ 	.word	0x00000000


	//----- nvinfo : EIATTR_REGCOUNT
	.align		4
.L_11:
        /*0048*/ 	.byte	0x04, 0x2f
        /*004a*/ 	.short	(.L_13 - .L_12)
	.align		4
.L_12:
        /*004c*/ 	.word	index@(_Z13TransColNaivePfPKfii)
        /*0050*/ 	.word	0x0000000a


	//----- nvinfo : EIATTR_FRAME_SIZE
	.align		4
.L_13:
        /*0054*/ 	.byte	0x04, 0x11
        /*0056*/ 	.short	(.L_15 - .L_14)
	.align		4
.L_14:
        /*0058*/ 	.word	index@(_Z13TransColNaivePfPKfii)
        /*005c*/ 	.word	0x00000000


	//----- nvinfo : EIATTR_REGCOUNT
	.align		4
.L_15:
        /*0060*/ 	.byte	0x04, 0x2f
        /*0062*/ 	.short	(.L_17 - .L_16)
	.align		4
.L_16:
        /*0064*/ 	.word	index@(_Z14TiledTransposePfPKf)
        /*0068*/ 	.word	0x00000010


	//----- nvinfo : EIATTR_FRAME_SIZE
	.align		4
.L_17:
        /*006c*/ 	.byte	0x04, 0x11
        /*006e*/ 	.short	(.L_19 - .L_18)
	.align		4
.L_18:
        /*0070*/ 	.word	index@(_Z14TiledTransposePfPKf)
        /*0074*/ 	.word	0x00000000


	//----- nvinfo : EIATTR_REGCOUNT
	.align		4
.L_19:
        /*0078*/ 	.byte	0x04, 0x2f
        /*007a*/ 	.short	(.L_21 - .L_20)
	.align		4
.L_20:
        /*007c*/ 	.word	index@(_Z18transposeCoalescedPfS_iii)
        /*0080*/ 	.word	0x00000020


	//----- nvinfo : EIATTR_FRAME_SIZE
	.align		4
.L_21:
        /*0084*/ 	.byte	0x04, 0x11
        /*0086*/ 	.short	(.L_23 - .L_22)
	.align		4
.L_22:
        /*0088*/ 	.word	index@(_Z18transposeCoalescedPfS_iii)
        /*008c*/ 	.word	0x00000000


	//----- nvinfo : EIATTR_MIN_STACK_SIZE
	.align		4
.L_23:
        /*0090*/ 	.byte	0x04, 0x12
        /*0092*/ 	.short	(.L_25 - .L_24)
	.align		4
.L_24:
        /*0094*/ 	.word	index@(_Z18transposeCoalescedPfS_iii)
        /*0098*/ 	.word	0x00000000


	//----- nvinfo : EIATTR_MIN_STACK_SIZE
	.align		4
.L_25:
        /*009c*/ 	.byte	0x04, 0x12
        /*009e*/ 	.short	(.L_27 - .L_26)
	.align		4
.L_26:
        /*00a0*/ 	.word	index@(_Z14TiledTransposePfPKf)
        /*00a4*/ 	.word	0x00000000


	//----- nvinfo : EIATTR_MIN_STACK_SIZE
	.align		4
.L_27:
        /*00a8*/ 	.byte	0x04, 0x12
        /*00aa*/ 	.short	(.L_29 - .L_28)
	.align		4
.L_28:
        /*00ac*/ 	.word	index@(_Z13TransColNaivePfPKfii)
        /*00b0*/ 	.word	0x00000000


	//----- nvinfo : EIATTR_MIN_STACK_SIZE
	.align		4
.L_29:
        /*00b4*/ 	.byte	0x04, 0x12
        /*00b6*/ 	.short	(.L_31 - .L_30)
	.align		4
.L_30:
        /*00b8*/ 	.word	index@(_Z13TransRowNaivePfPKfii)
        /*00bc*/ 	.word	0x00000000


	//----- nvinfo : EIATTR_MIN_STACK_SIZE
	.align		4
.L_31:
        /*00c0*/ 	.byte	0x04, 0x12
        /*00c2*/ 	.short	(.L_33 - .L_32)
	.align		4
.L_32:
        /*00c4*/ 	.word	index@(_Z9copyTiledPfS_ii)
        /*00c8*/ 	.word	0x00000000


	//----- nvinfo : EIATTR_MIN_STACK_SIZE
	.align		4
.L_33:
        /*00cc*/ 	.byte	0x04, 0x12
        /*00ce*/ 	.short	(.L_35 - .L_34)
	.align		4
.L_34:
        /*00d0*/ 	.word	index@(_Z7RowcopyPfPKfii)
        /*00d4*/ 	.word	0x00000000
.L_35:


//--------------------- .nv.compat                --------------------------
	.section	.nv.compat,"",@"SHT_CUDA_COMPAT_INFO"
	.align	4
        /*0000*/ 	.byte	0x02, 0x09, 0x00, 0x00, 0x02, 0x02, 0x01, 0x00, 0x02, 0x05, 0x05, 0x00, 0x03, 0x07, 0x01, 0x01
        /*0010*/ 	.byte	0x02, 0x03, 0x00, 0x00, 0x02, 0x06, 0x01, 0x00, 0x04, 0x0b, 0x08, 0x00, 0x09, 0x00, 0x00, 0x00
        /*0020*/ 	.byte	0x00, 0x00, 0x00, 0x00


//--------------------- .nv.info._Z18transposeCoalescedPfS_iii --------------------------
	.section	.nv.info._Z18transposeCoalescedPfS_iii,"",@"SHT_CUDA_INFO"
	.sectionflags	@""
	.align	4


	//----- nvinfo : EIATTR_CUDA_API_VERSION
	.align		4
        /*0000*/ 	.byte	0x04, 0x37
        /*0002*/ 	.short	(.L_37 - .L_36)
.L_36:
        /*0004*/ 	.word	0x00000082


	//----- nvinfo : EIATTR_KPARAM_INFO
	.align		4
.L_37:
        /*0008*/ 	.byte	0x04, 0x17
        /*000a*/ 	.short	(.L_39 - .L_38)
.L_38:
        /*000c*/ 	.word	0x00000000
        /*0010*/ 	.short	0x0004
        /*0012*/ 	.short	0x0018
        /*0014*/ 	.byte	0x00, 0xf0, 0x11, 0x00


	//----- nvinfo : EIATTR_KPARAM_INFO
	.align		4
.L_39:
        /*0018*/ 	.byte	0x04, 0x17
        /*001a*/ 	.short	(.L_41 - .L_40)
.L_40:
        /*001c*/ 	.word	0x00000000
        /*0020*/ 	.short	0x0003
        /*0022*/ 	.short	0x0014
        /*0024*/ 	.byte	0x00, 0xf0, 0x11, 0x00


	//----- nvinfo : EIATTR_KPARAM_INFO
	.align		4
.L_41:
        /*0028*/ 	.byte	0x04, 0x17
        /*002a*/ 	.short	(.L_43 - .L_42)
.L_42:
        /*002c*/ 	.word	0x00000000
        /*0030*/ 	.short	0x0002
        /*0032*/ 	.short	0x0010
        /*0034*/ 	.byte	0x00, 0xf0, 0x11, 0x00


	//----- nvinfo : EIATTR_KPARAM_INFO
	.align		4
.L_43:
        /*0038*/ 	.byte	0x04, 0x17
        /*003a*/ 	.short	(.L_45 - .L_44)
.L_44:
        /*003c*/ 	.word	0x00000000
        /*0040*/ 	.short	0x0001
        /*0042*/ 	.short	0x0008
        /*0044*/ 	.byte	0x00, 0xf5, 0x21, 0x00


	//----- nvinfo : EIATTR_KPARAM_INFO
	.align		4
.L_45:
        /*0048*/ 	.byte	0x04, 0x17
        /*004a*/ 	.short	(.L_47 - .L_46)
.L_46:
        /*004c*/ 	.word	0x00000000
        /*0050*/ 	.short	0x0000
        /*0052*/ 	.short	0x0000
        /*0054*/ 	.byte	0x00, 0xf5, 0x21, 0x00


	//----- nvinfo : EIATTR_SPARSE_MMA_MASK
	.align		4
.L_47:
        /*0058*/ 	.byte	0x03, 0x50
        /*005a*/ 	.short	0x0000


	//----- nvinfo : EIATTR_MAXREG_COUNT
	.align		4
        /*005c*/ 	.byte	0x03, 0x1b
        /*005e*/ 	.short	0x00ff


	//----- nvinfo : EIATTR_NUM_BARRIERS
	.align		4
        /*0060*/ 	.byte	0x02, 0x4c
        /*0062*/ 	.byte	0x01
	.zero		1


	//----- nvinfo : EIATTR_MERCURY_ISA_VERSION
	.align		4
        /*0064*/ 	.byte	0x03, 0x5f
        /*0066*/ 	.short	0x0101


	//----- nvinfo : EIATTR_VRC_CTA_INIT_COUNT
	.align		4
        /*0068*/ 	.byte	0x02, 0x4a
	.zero		1
	.zero		1


	//----- nvinfo : EIATTR_EXIT_INSTR_OFFSETS
	.align		4
        /*006c*/ 	.byte	0x04, 0x1c
        /*006e*/ 	.short	(.L_49 - .L_48)


	//   ....[0]....
.L_48:
        /*0070*/ 	.word	0x00000030


	//   ....[1]....
        /*0074*/ 	.word	0x00000680


	//   ....[2]....
        /*0078*/ 	.word	0x00000890


	//   ....[3]....
        /*007c*/ 	.word	0x00000980


	//----- nvinfo : EIATTR_CBANK_PARAM_SIZE
	.align		4
.L_49:
        /*0080*/ 	.byte	0x03, 0x19
        /*0082*/ 	.short	0x001c


	//----- nvinfo : EIATTR_PARAM_CBANK
	.align		4
        /*0084*/ 	.byte	0x04, 0x0a
        /*0086*/ 	.short	(.L_51 - .L_50)
	.align		4
.L_50:
        /*0088*/ 	.word	index@(.nv.constant0._Z18transposeCoalescedPfS_iii)
        /*008c*/ 	.short	0x0380
        /*008e*/ 	.short	0x001c


	//----- nvinfo : EIATTR_SW_WAR
	.align		4
.L_51:
        /*0090*/ 	.byte	0x04, 0x36
        /*0092*/ 	.short	(.L_53 - .L_52)
.L_52:
        /*0094*/ 	.word	0x00000008
.L_53:


//--------------------- .nv.info._Z14TiledTransposePfPKf --------------------------
	.section	.nv.info._Z14TiledTransposePfPKf,"",@"SHT_CUDA_INFO"
	.sectionflags	@""
	.align	4


	//----- nvinfo : EIATTR_CUDA_API_VERSION
	.align		4
        /*0000*/ 	.byte	0x04, 0x37
        /*0002*/ 	.short	(.L_55 - .L_54)
.L_54:
        /*0004*/ 	.word	0x00000082


	//----- nvinfo : EIATTR_KPARAM_INFO
	.align		4
.L_55:
        /*0008*/ 	.byte	0x04, 0x17
        /*000a*/ 	.short	(.L_57 - .L_56)
.L_56:
        /*000c*/ 	.word	0x00000000
        /*0010*/ 	.short	0x0001
        /*0012*/ 	.short	0x0008
        /*0014*/ 	.byte	0x00, 0xf5, 0x21, 0x00


	//----- nvinfo : EIATTR_KPARAM_INFO
	.align		4
.L_57:
        /*0018*/ 	.byte	0x04, 0x17
        /*001a*/ 	.short	(.L_59 - .L_58)
.L_58:
        /*001c*/ 	.word	0x00000000
        /*0020*/ 	.short	0x0000
        /*0022*/ 	.short	0x0000
        /*0024*/ 	.byte	0x00, 0xf5, 0x21, 0x00


	//----- nvinfo : EIATTR_SPARSE_MMA_MASK
	.align		4
.L_59:
        /*0028*/ 	.byte	0x03, 0x50
        /*002a*/ 	.short	0x0000


	//----- nvinfo : EIATTR_MAXREG_COUNT
	.align		4
        /*002c*/ 	.byte	0x03, 0x1b
        /*002e*/ 	.short	0x00ff


	//----- nvinfo : EIATTR_MERCURY_ISA_VERSION
	.align		4
        /*0030*/ 	.byte	0x03, 0x5f
        /*0032*/ 	.short	0x0101


	//----- nvinfo : EIATTR_VRC_CTA_INIT_COUNT
	.align		4
        /*0034*/ 	.byte	0x02, 0x4a
	.zero		1
	.zero		1


	//----- nvinfo : EIATTR_EXIT_INSTR_OFFSETS
	.align		4
        /*0038*/ 	.byte	0x04, 0x1c
        /*003a*/ 	.short	(.L_61 - .L_60)


	//   ....[0]....
.L_60:
        /*003c*/ 	.word	0x000001e0


	//----- nvinfo : EIATTR_CBANK_PARAM_SIZE
	.align		4
.L_61:
        /*0040*/ 	.byte	0x03, 0x19
        /*0042*/ 	.short	0x0010


	//----- nvinfo : EIATTR_PARAM_CBANK
	.align		4
        /*0044*/ 	.byte	0x04, 0x0a
        /*0046*/ 	.short	(.L_63 - .L_62)
	.align		4
.L_62:
        /*0048*/ 	.word	index@(.nv.constant0._Z14TiledTransposePfPKf)
        /*004c*/ 	.short	0x0380
        /*004e*/ 	.short	0x0010


	//----- nvinfo : EIATTR_SW_WAR
	.align		4
.L_63:
        /*0050*/ 	.byte	0x04, 0x36
        /*0052*/ 	.short	(.L_65 - .L_64)
.L_64:
        /*0054*/ 	.word	0x00000008
.L_65:


//--------------------- .nv.info._Z13TransColNaivePfPKfii --------------------------
	.section	.nv.info._Z13TransColNaivePfPKfii,"",@"SHT_CUDA_INFO"
	.sectionflags	@""
	.align	4


	//----- nvinfo : EIATTR_CUDA_API_VERSION
	.align		4
        /*0000*/ 	.byte	0x04, 0x37
        /*0002*/ 	.short	(.L_67 - .L_66)
.L_66:
        /*0004*/ 	.word	0x00000082


	//----- nvinfo : EIATTR_KPARAM_INFO
	.align		4
.L_67:
        /*0008*/ 	.byte	0x04, 0x17
        /*000a*/ 	.short	(.L_69 - .L_68)
.L_68:
        /*000c*/ 	.word	0x00000000
        /*0010*/ 	.short	0x0003
        /*0012*/ 	.short	0x0014
        /*0014*/ 	.byte	0x00, 0xf0, 0x11, 0x00


	//----- nvinfo : EIATTR_KPARAM_INFO
	.align		4
.L_69:
        /*0018*/ 	.byte	0x04, 0x17
        /*001a*/ 	.short	(.L_71 - .L_70)
.L_70:
        /*001c*/ 	.word	0x00000000
        /*0020*/ 	.short	0x0002
        /*0022*/ 	.short	0x0010
        /*0024*/ 	.byte	0x00, 0xf0, 0x11, 0x00


	//----- nvinfo : EIATTR_KPARAM_INFO
	.align		4
.L_71:
        /*0028*/ 	.byte	0x04, 0x17
        /*002a*/ 	.short	(.L_73 - .L_72)
.L_72:
        /*002c*/ 	.word	0x00000000
        /*0030*/ 	.short	0x0001
        /*0032*/ 	.short	0x0008
        /*0034*/ 	.byte	0x00, 0xf5, 0x21, 0x00


	//----- nvinfo : EIATTR_KPARAM_INFO
	.align		4
.L_73:
        /*0038*/ 	.byte	0x04, 0x17
        /*003a*/ 	.short	(.L_75 - .L_74)
.L_74:
        /*003c*/ 	.word	0x00000000
        /*0040*/ 	.short	0x0000
        /*0042*/ 	.short	0x0000
        /*0044*/ 	.byte	0x00, 0xf5, 0x21, 0x00


	//----- nvinfo : EIATTR_SPARSE_MMA_MASK
	.align		4
.L_75:
        /*0048*/ 	.byte	0x03, 0x50
        /*004a*/ 	.short	0x0000


	//----- nvinfo : EIATTR_MAXREG_COUNT
	.align		4
        /*004c*/ 	.byte	0x03, 0x1b
        /*004e*/ 	.short	0x00ff


	//----- nvinfo : EIATTR_MERCURY_ISA_VERSION
	.align		4
        /*0050*/ 	.byte	0x03, 0x5f
        /*0052*/ 	.short	0x0101


	//----- nvinfo : EIATTR_VRC_CTA_INIT_COUNT
	.align		4
        /*0054*/ 	.byte	0x02, 0x4a
	.zero		1
	.zero		1


	//----- nvinfo : EIATTR_EXIT_INSTR_OFFSETS
	.align		4
        /*0058*/ 	.byte	0x04, 0x1c
        /*005a*/ 	.short	(.L_77 - .L_76)


	//   ....[0]....
.L_76:
        /*005c*/ 	.word	0x000000c0


	//   ....[1]....
        /*0060*/ 	.word	0x00000160


	//----- nvinfo : EIATTR_CBANK_PARAM_SIZE
	.align		4
.L_77:
        /*0064*/ 	.byte	0x03, 0x19
        /*0066*/ 	.short	0x0018


	//----- nvinfo : EIATTR_PARAM_CBANK
	.align		4
        /*0068*/ 	.byte	0x04, 0x0a
        /*006a*/ 	.short	(.L_79 - .L_78)
	.align		4
.L_78:
        /*006c*/ 	.word	index@(.nv.constant0._Z13TransColNaivePfPKfii)
        /*0070*/ 	.short	0x0380
        /*0072*/ 	.short	0x0018


	//----- nvinfo : EIATTR_SW_WAR
	.align		4
.L_79:
        /*0074*/ 	.byte	0x04, 0x36
        /*0076*/ 	.short	(.L_81 - .L_80)
.L_80:
        /*0078*/ 	.word	0x00000008
.L_81:


//--------------------- .nv.info._Z13TransRowNaivePfPKfii --------------------------
	.section	.nv.info._Z13TransRowNaivePfPKfii,"",@"SHT_CUDA_INFO"
	.sectionflags	@""
	.align	4


	//----- nvinfo : EIATTR_CUDA_API_VERSION
	.align		4
        /*0000*/ 	.byte	0x04, 0x37
        /*0002*/ 	.short	(.L_83 - .L_82)
.L_82:
        /*0004*/ 	.word	0x00000082


	//----- nvinfo : EIATTR_KPARAM_INFO
	.align		4
.L_83:
        /*0008*/ 	.byte	0x04, 0x17
        /*000a*/ 	.short	(.L_85 - .L_84)
.L_84:
        /*000c*/ 	.word	0x00000000
        /*0010*/ 	.short	0x0003
        /*0012*/ 	.short	0x0014
        /*0014*/ 	.byte	0x00, 0xf0, 0x11, 0x00


	//----- nvinfo : EIATTR_KPARAM_INFO
	.align		4
.L_85:
        /*0018*/ 	.byte	0x04, 0x17
        /*001a*/ 	.short	(.L_87 - .L_86)
.L_86:
        /*001c*/ 	.word	0x00000000
        /*0020*/ 	.short	0x0002
        /*0022*/ 	.short	0x0010
        /*0024*/ 	.byte	0x00, 0xf0, 0x11, 0x00


	//----- nvinfo : EIATTR_KPARAM_INFO
	.align		4
.L_87:
        /*0028*/ 	.byte	0x04, 0x17
        /*002a*/ 	.short	(.L_89 - .L_88)
.L_88:
        /*002c*/ 	.word	0x00000000
        /*0030*/ 	.short	0x0001
        /*0032*/ 	.short	0x0008
        /*0034*/ 	.byte	0x00, 0xf5, 0x21, 0x00


	//----- nvinfo : EIATTR_KPARAM_INFO
	.align		4
.L_89:
        /*0038*/ 	.byte	0x04, 0x17
        /*003a*/ 	.short	(.L_91 - .L_90)
.L_90:
        /*003c*/ 	.word	0x00000000
        /*0040*/ 	.short	0x0000
        /*0042*/ 	.short	0x0000
        /*0044*/ 	.byte	0x00, 0xf5, 0x21, 0x00


	//----- nvinfo : EIATTR_SPARSE_MMA_MASK
	.align		4
.L_91:
        /*0048*/ 	.byte	0x03, 0x50
        /*004a*/ 	.short	0x0000


	//----- nvinfo : EIATTR_MAXREG_COUNT
	.align		4
        /*004c*/ 	.byte	0x03, 0x1b
        /*004e*/ 	.short	0x00ff


	//----- nvinfo : EIATTR_MERCURY_ISA_VERSION
	.align		4
        /*0050*/ 	.byte	0x03, 0x5f
        /*0052*/ 	.short	0x0101


	//----- nvinfo : EIATTR_VRC_CTA_INIT_COUNT
	.align		4
        /*0054*/ 	.byte	0x02, 0x4a
	.zero		1
	.zero		1


	//----- nvinfo : EIATTR_EXIT_INSTR_OFFSETS
	.align		4
        /*0058*/ 	.byte	0x04, 0x1c
        /*005a*/ 	.short	(.L_93 - .L_92)


	//   ....[0]....
.L_92:
        /*005c*/ 	.word	0x000000c0


	//   ....[1]....
        /*0060*/ 	.word	0x00000160


	//----- nvinfo : EIATTR_CBANK_PARAM_SIZE
	.align		4
.L_93:
        /*0064*/ 	.byte	0x03, 0x19
        /*0066*/ 	.short	0x0018


	//----- nvinfo : EIATTR_PARAM_CBANK
	.align		4
        /*0068*/ 	.byte	0x04, 0x0a
        /*006a*/ 	.short	(.L_95 - .L_94)
	.align		4
.L_94:
        /*006c*/ 	.word	index@(.nv.constant0._Z13TransRowNaivePfPKfii)
        /*0070*/ 	.short	0x0380
        /*0072*/ 	.short	0x0018


	//----- nvinfo : EIATTR_SW_WAR
	.align		4
.L_95:
        /*0074*/ 	.byte	0x04, 0x36
        /*0076*/ 	.short	(.L_97 - .L_96)
.L_96:
        /*0078*/ 	.word	0x00000008
.L_97:


//--------------------- .nv.info._Z9copyTiledPfS_ii --------------------------
	.section	.nv.info._Z9copyTiledPfS_ii,"",@"SHT_CUDA_INFO"
	.sectionflags	@""
	.align	4


	//----- nvinfo : EIATTR_CUDA_API_VERSION
	.align		4
        /*0000*/ 	.byte	0x04, 0x37
        /*0002*/ 	.short	(.L_99 - .L_98)
.L_98:
        /*0004*/ 	.word	0x00000082


	//----- nvinfo : EIATTR_KPARAM_INFO
	.align		4
.L_99:
        /*0008*/ 	.byte	0x04, 0x17
        /*000a*/ 	.short	(.L_101 - .L_100)
.L_100:
        /*000c*/ 	.word	0x00000000
        /*0010*/ 	.short	0x0003
        /*0012*/ 	.short	0x0014
        /*0014*/ 	.byte	0x00, 0xf0, 0x11, 0x00


	//----- nvinfo : EIATTR_KPARAM_INFO
	.align		4
.L_101:
        /*0018*/ 	.byte	0x04, 0x17
        /*001a*/ 	.short	(.L_103 - .L_102)
.L_102:
        /*001c*/ 	.word	0x00000000
        /*0020*/ 	.short	0x0002
        /*0022*/ 	.short	0x0010
        /*0024*/ 	.byte	0x00, 0xf0, 0x11, 0x00


	//----- nvinfo : EIATTR_KPARAM_INFO
	.align		4
.L_103:
        /*0028*/ 	.byte	0x04, 0x17
        /*002a*/ 	.short	(.L_105 - .L_104)
.L_104:
        /*002c*/ 	.word	0x00000000
        /*0030*/ 	.short	0x0001
        /*0032*/ 	.short	0x0008
        /*0034*/ 	.byte	0x00, 0xf5, 0x21, 0x00


	//----- nvinfo : EIATTR_KPARAM_INFO
	.align		4
.L_105:
        /*0038*/ 	.byte	0x04, 0x17
        /*003a*/ 	.short	(.L_107 - .L_106)
.L_106:
        /*003c*/ 	.word	0x00000000
        /*0040*/ 	.short	0x0000
        /*0042*/ 	.short	0x0000
        /*0044*/ 	.byte	0x00, 0xf5, 0x21, 0x00


	//----- nvinfo : EIATTR_SPARSE_MMA_MASK
	.align		4
.L_107:
        /*0048*/ 	.byte	0x03, 0x50
        /*004a*/ 	.short	0x0000


	//----- nvinfo : EIATTR_MAXREG_COUNT
	.align		4
        /*004c*/ 	.byte	0x03, 0x1b
        /*004e*/ 	.short	0x00ff


	//----- nvinfo : EIATTR_MERCURY_ISA_VERSION
	.align		4
        /*0050*/ 	.byte	0x03, 0x5f
        /*0052*/ 	.short	0x0101


	//----- nvinfo : EIATTR_VRC_CTA_INIT_COUNT
	.align		4
        /*0054*/ 	.byte	0x02, 0x4a
	.zero		1
	.zero		1


	//----- nvinfo : EIATTR_EXIT_INSTR_OFFSETS
	.align		4
        /*0058*/ 	.byte	0x04, 0x1c
        /*005a*/ 	.short	(.L_109 - .L_108)


	//   ....[0]....
.L_108:
        /*005c*/ 	.word	0x000001f0


	//----- nvinfo : EIATTR_CBANK_PARAM_SIZE
	.align		4
.L_109:
        /*0060*/ 	.byte	0x03, 0x19
        /*0062*/ 	.short	0x0018


	//----- nvinfo : EIATTR_PARAM_CBANK
	.align		4
        /*0064*/ 	.byte	0x04, 0x0a
        /*0066*/ 	.short	(.L_111 - .L_110)
	.align		4
.L_110:
        /*0068*/ 	.word	index@(.nv.constant0._Z9copyTiledPfS_ii)
        /*006c*/ 	.short	0x0380
        /*006e*/ 	.short	0x0018


	//----- nvinfo : EIATTR_SW_WAR
	.align		4
.L_111:
        /*0070*/ 	.byte	0x04, 0x36
        /*0072*/ 	.short	(.L_113 - .L_112)
.L_112:
        /*0074*/ 	.word	0x00000008
.L_113:


//--------------------- .nv.info._Z7RowcopyPfPKfii --------------------------
	.section	.nv.info._Z7RowcopyPfPKfii,"",@"SHT_CUDA_INFO"
	.sectionflags	@""
	.align	4


	//----- nvinfo : EIATTR_CUDA_API_VERSION
	.align		4
        /*0000*/ 	.byte	0x04, 0x37
        /*0002*/ 	.short	(.L_115 - .L_114)
.L_114:
        /*0004*/ 	.word	0x00000082


	//----- nvinfo : EIATTR_KPARAM_INFO
	.align		4
.L_115:
        /*0008*/ 	.byte	0x04, 0x17
        /*000a*/ 	.short	(.L_117 - .L_116)
.L_116:
        /*000c*/ 	.word	0x00000000
        /*0010*/ 	.short	0x0003
        /*0012*/ 	.short	0x0014
        /*0014*/ 	.byte	0x00, 0xf0, 0x11, 0x00


	//----- nvinfo : EIATTR_KPARAM_INFO
	.align		4
.L_117:
        /*0018*/ 	.byte	0x04, 0x17
        /*001a*/ 	.short	(.L_119 - .L_118)
.L_118:
        /*001c*/ 	.word	0x00000000
        /*0020*/ 	.short	0x0002
        /*0022*/ 	.short	0x0010
        /*0024*/ 	.byte	0x00, 0xf0, 0x11, 0x00


	//----- nvinfo : EIATTR_KPARAM_INFO
	.align		4
.L_119:
        /*0028*/ 	.byte	0x04, 0x17
        /*002a*/ 	.short	(.L_121 - .L_120)
.L_120:
        /*002c*/ 	.word	0x00000000
        /*0030*/ 	.short	0x0001
        /*0032*/ 	.short	0x0008
        /*0034*/ 	.byte	0x00, 0xf5, 0x21, 0x00


	//----- nvinfo : EIATTR_KPARAM_INFO
	.align		4
.L_121:
        /*0038*/ 	.byte	0x04, 0x17
        /*003a*/ 	.short	(.L_123 - .L_122)
.L_122:
        /*003c*/ 	.word	0x00000000
        /*0040*/ 	.short	0x0000
        /*0042*/ 	.short	0x0000
        /*0044*/ 	.byte	0x00, 0xf5, 0x21, 0x00


	//----- nvinfo : EIATTR_SPARSE_MMA_MASK
	.align		4
.L_123:
        /*0048*/ 	.byte	0x03, 0x50
        /*004a*/ 	.short	0x0000


	//----- nvinfo : EIATTR_MAXREG_COUNT
	.align		4
        /*004c*/ 	.byte	0x03, 0x1b
        /*004e*/ 	.short	0x00ff


	//----- nvinfo : EIATTR_MERCURY_ISA_VERSION
	.align		4
        /*0050*/ 	.byte	0x03, 0x5f
        /*0052*/ 	.short	0x0101


	//----- nvinfo : EIATTR_VRC_CTA_INIT_COUNT
	.align		4
        /*0054*/ 	.byte	0x02, 0x4a
	.zero		1
	.zero		1


	//----- nvinfo : EIATTR_EXIT_INSTR_OFFSETS
	.align		4
        /*0058*/ 	.byte	0x04, 0x1c
        /*005a*/ 	.short	(.L_125 - .L_124)


	//   ....[0]....
.L_124:
        /*005c*/ 	.word	0x000000c0


	//   ....[1]....
        /*0060*/ 	.word	0x00000150


	//----- nvinfo : EIATTR_CBANK_PARAM_SIZE
	.align		4
.L_125:
        /*0064*/ 	.byte	0x03, 0x19
        /*0066*/ 	.short	0x0018


	//----- nvinfo : EIATTR_PARAM_CBANK
	.align		4
        /*0068*/ 	.byte	0x04, 0x0a
        /*006a*/ 	.short	(.L_127 - .L_126)
	.align		4
.L_126:
        /*006c*/ 	.word	index@(.nv.constant0._Z7RowcopyPfPKfii)
        /*0070*/ 	.short	0x0380
        /*0072*/ 	.short	0x0018


	//----- nvinfo : EIATTR_SW_WAR
	.align		4
.L_127:
        /*0074*/ 	.byte	0x04, 0x36
        /*0076*/ 	.short	(.L_129 - .L_128)
.L_128:
        /*0078*/ 	.word	0x00000008
.L_129:


//--------------------- .nv.callgraph             --------------------------
	.section	.nv.callgraph,"",@"SHT_CUDA_CALLGRAPH"
	.align	4
	.sectionentsize	8
	.align		4
        /*0000*/ 	.word	0x00000000
	.align		4
        /*0004*/ 	.word	0xffffffff
	.align		4
        /*0008*/ 	.word	0x00000000
	.align		4
        /*000c*/ 	.word	0xfffffffe
	.align		4
        /*0010*/ 	.word	0x00000000
	.align		4
        /*0014*/ 	.word	0xfffffffd
	.align		4
        /*0018*/ 	.word	0x00000000
	.align		4
        /*001c*/ 	.word	0xfffffffc


//--------------------- .text._Z18transposeCoalescedPfS_iii --------------------------
	.section	.text._Z18transposeCoalescedPfS_iii,"ax",@progbits
	.align	128
        .global         _Z18transposeCoalescedPfS_iii
        .type           _Z18transposeCoalescedPfS_iii,@function
        .size           _Z18transposeCoalescedPfS_iii,(.L_x_9 - _Z18transposeCoalescedPfS_iii)
        .other          _Z18transposeCoalescedPfS_iii,@"STO_CUDA_ENTRY STV_DEFAULT"
_Z18transposeCoalescedPfS_iii:
.text._Z18transposeCoalescedPfS_iii:
[----:B------:R-:W-:Y:S08]  /*0000*/  LDC R1, c[0x0][0x37c] ;  /* 0x0000df00ff017b82 */ /* 0x000ff00000000800 */
[----:B------:R-:W0:Y:S02]  /*0010*/  LDC R0, c[0x0][0x398] ;  /* 0x0000e600ff007b82 */ /* 0x000e240000000800 */
[----:B0-----:R-:W-:-:S13]  /*0020*/  ISETP.GE.AND P0, PT, R0, 0x1, PT ;  /* 0x000000010000780c */ /* 0x001fda0003f06270 */
[----:B------:R-:W-:Y:S05]  /*0030*/  @!P0 EXIT ;  /* 0x000000000000894d */ /* 0x000fea0003800000 */
[----:B------:R-:W0:Y:S01]  /*0040*/  S2R R8, SR_CTAID.X ;  /* 0x0000000000087919 */ /* 0x000e220000002500 */
[----:B------:R-:W1:Y:S01]  /*0050*/  S2UR UR5, SR_CgaCtaId ;  /* 0x00000000000579c3 */ /* 0x000e620000008800 */
[----:B------:R-:W-:Y:S01]  /*0060*/  UMOV UR4, 0x400 ;  /* 0x0000040000047882 */ /* 0x000fe20000000000 */
[C---:B------:R-:W-:Y:S01]  /*0070*/  ISETP.GE.U32.AND P1, PT, R0.reuse, 0x4, PT ;  /* 0x000000040000780c */ /* 0x040fe20003f26070 */
[----:B------:R-:W0:Y:S01]  /*0080*/  S2R R17, SR_TID.X ;  /* 0x0000000000117919 */ /* 0x000e220000002100 */
[----:B------:R-:W-:Y:S01]  /*0090*/  LOP3.LUT R22, R0, 0x3, RZ, 0xc0, !PT ;  /* 0x0000000300167812 */ /* 0x000fe200078ec0ff */
[----:B------:R-:W2:Y:S03]  /*00a0*/  S2R R11, SR_TID.Y ;  /* 0x00000000000b7919 */ /* 0x000ea60000002200 */
[----:B------:R-:W3:Y:S01]  /*00b0*/  LDC.64 R4, c[0x0][0x390] ;  /* 0x0000e400ff047b82 */ /* 0x000ee20000000a00 */
[----:B------:R-:W-:Y:S01]  /*00c0*/  ISETP.NE.AND P0, PT, R22, RZ, PT ;  /* 0x000000ff1600720c */ /* 0x000fe20003f05270 */
[----:B------:R-:W4:Y:S06]  /*00d0*/  S2R R6, SR_CTAID.Y ;  /* 0x0000000000067919 */ /* 0x000f2c0000002600 */
[----:B------:R-:W5:Y:S01]  /*00e0*/  LDC.64 R14, c[0x0][0x388] ;  /* 0x0000e200ff0e7b82 */ /* 0x000f620000000a00 */
[----:B-1----:R-:W-:-:S07]  /*00f0*/  ULEA UR4, UR5, UR4, 0x18 ;  /* 0x0000000405047291 */ /* 0x002fce000f8ec0ff */
[----:B------:R-:W1:Y:S01]  /*0100*/  LDC.64 R2, c[0x0][0x380] ;  /* 0x0000e000ff027b82 */ /* 0x000e620000000a00 */
[C---:B0-----:R-:W-:Y:S02]  /*0110*/  LEA R7, R8.reuse, R17, 0x5 ;  /* 0x0000001108077211 */ /* 0x041fe400078e28ff */
[C---:B------:R-:W-:Y:S01]  /*0120*/  LEA R16, R17.reuse, UR4, 0x2 ;  /* 0x0000000411107c11 */ /* 0x040fe2000f8e10ff */
[----:B------:R-:W0:Y:S01]  /*0130*/  LDCU.64 UR4, c[0x0][0x358] ;  /* 0x00006b00ff0477ac */ /* 0x000e220008000a00 */
[----:B--2---:R-:W-:Y:S01]  /*0140*/  IMAD R8, R8, 0x20, R11 ;  /* 0x0000002008087824 */ /* 0x004fe200078e020b */
[C---:B----4-:R-:W-:Y:S01]  /*0150*/  LEA R9, R6.reuse, R11, 0x5 ;  /* 0x0000000b06097211 */ /* 0x050fe200078e28ff */
[----:B------:R-:W-:Y:S01]  /*0160*/  IMAD R6, R6, 0x20, R17 ;  /* 0x0000002006067824 */ /* 0x000fe200078e0211 */
[----:B------:R-:W-:Y:S01]  /*0170*/  LEA R17, R17, R16, 0x7 ;  /* 0x0000001011117211 */ /* 0x000fe200078e38ff */
[----:B------:R-:W-:Y:S02]  /*0180*/  IMAD R16, R11, 0x84, R16 ;  /* 0x000000840b107824 */ /* 0x000fe400078e0210 */
[----:B---3--:R-:W-:-:S02]  /*0190*/  IMAD R9, R9, R4, R7 ;  /* 0x0000000409097224 */ /* 0x008fc400078e0207 */
[----:B------:R-:W-:Y:S02]  /*01a0*/  IMAD R12, R8, R5, R6 ;  /* 0x00000005080c7224 */ /* 0x000fe400078e0206 */
[----:B------:R-:W-:Y:S01]  /*01b0*/  IMAD R17, R11, 0x4, R17 ;  /* 0x000000040b117824 */ /* 0x000fe200078e0211 */
[CC--:B------:R-:W-:Y:S01]  /*01c0*/  LEA R11, R4.reuse, R9.reuse, 0x4 ;  /* 0x00000009040b7211 */ /* 0x0c0fe200078e20ff */
[C-C-:B------:R-:W-:Y:S01]  /*01d0*/  IMAD R18, R5.reuse, 0x10, R12.reuse ;  /* 0x0000001005127824 */ /* 0x140fe200078e020c */
[C---:B------:R-:W-:Y:S01]  /*01e0*/  LEA R7, R4.reuse, R9, 0x3 ;  /* 0x0000000904077211 */ /* 0x040fe200078e18ff */
[C---:B------:R-:W-:Y:S01]  /*01f0*/  IMAD R19, R5.reuse, 0x8, R12 ;  /* 0x0000000805137824 */ /* 0x040fe200078e020c */
[----:B------:R-:W-:Y:S01]  /*0200*/  LEA R13, R4, R11, 0x3 ;  /* 0x0000000b040d7211 */ /* 0x000fe200078e18ff */
[----:B------:R-:W-:Y:S02]  /*0210*/  IMAD R21, R5, 0x8, R18 ;  /* 0x0000000805157824 */ /* 0x000fe400078e0212 */
[----:B-----5:R-:W-:-:S04]  /*0220*/  IMAD.WIDE R8, R9, 0x4, R14 ;  /* 0x0000000409087825 */ /* 0x020fc800078e020e */
[----:B------:R-:W-:-:S04]  /*0230*/  IMAD.WIDE R6, R7, 0x4, R14 ;  /* 0x0000000407067825 */ /* 0x000fc800078e020e */
[----:B------:R-:W-:-:S04]  /*0240*/  IMAD.WIDE R4, R11, 0x4, R14 ;  /* 0x000000040b047825 */ /* 0x000fc800078e020e */
[----:B------:R-:W-:-:S04]  /*0250*/  IMAD.WIDE R14, R13, 0x4, R14 ;  /* 0x000000040d0e7825 */ /* 0x000fc800078e020e */
[----:B-1----:R-:W-:-:S04]  /*0260*/  IMAD.WIDE R10, R19, 0x4, R2 ;  /* 0x00000004130a7825 */ /* 0x002fc800078e0202 */
[----:B------:R-:W-:-:S04]  /*0270*/  IMAD.WIDE R12, R12, 0x4, R2 ;  /* 0x000000040c0c7825 */ /* 0x000fc800078e0202 */
[----:B------:R-:W-:-:S04]  /*0280*/  IMAD.WIDE R18, R18, 0x4, R2 ;  /* 0x0000000412127825 */ /* 0x000fc800078e0202 */
[----:B------:R-:W-:Y:S01]  /*0290*/  IMAD.WIDE R2, R21, 0x4, R2 ;  /* 0x0000000415027825 */ /* 0x000fe200078e0202 */
[----:B0-----:R-:W-:Y:S06]  /*02a0*/  @!P1 BRA `(.L_x_0) ;  /* 0x0000000000f49947 */ /* 0x001fec0003800000 */
[----:B------:R-:W-:-:S04]  /*02b0*/  LOP3.LUT R20, R0, 0x7ffffffc, RZ, 0xc0, !PT ;  /* 0x7ffffffc00147812 */ /* 0x000fc800078ec0ff */
[----:B------:R-:W-:-:S07]  /*02c0*/  IADD3 R20, PT, PT, -R20, RZ, RZ ;  /* 0x000000ff14147210 */ /* 0x000fce0007ffe1ff */
.L_x_1:
[----:B------:R-:W2:Y:S04]  /*02d0*/  LDG.E R21, desc[UR4][R8.64] ;  /* 0x0000000408157981 */ /* 0x000ea8000c1e1900 */
[----:B0-----:R-:W3:Y:S04]  /*02e0*/  LDG.E R23, desc[UR4][R6.64] ;  /* 0x0000000406177981 */ /* 0x001ee8000c1e1900 */
[----:B------:R-:W4:Y:S04]  /*02f0*/  LDG.E R25, desc[UR4][R4.64] ;  /* 0x0000000404197981 */ /* 0x000f28000c1e1900 */
[----:B------:R-:W5:Y:S04]  /*0300*/  LDG.E R27, desc[UR4][R14.64] ;  /* 0x000000040e1b7981 */ /* 0x000f68000c1e1900 */
[----:B--2---:R-:W-:Y:S04]  /*0310*/  STS [R16], R21 ;  /* 0x0000001510007388 */ /* 0x004fe80000000800 */
[----:B---3--:R-:W-:Y:S04]  /*0320*/  STS [R16+0x420], R23 ;  /* 0x0004201710007388 */ /* 0x008fe80000000800 */
[----:B----4-:R-:W-:Y:S04]  /*0330*/  STS [R16+0x840], R25 ;  /* 0x0008401910007388 */ /* 0x010fe80000000800 */
[----:B-----5:R-:W-:Y:S01]  /*0340*/  STS [R16+0xc60], R27 ;  /* 0x000c601b10007388 */ /* 0x020fe20000000800 */
[----:B------:R-:W-:Y:S06]  /*0350*/  BAR.SYNC.DEFER_BLOCKING 0x0 ;  /* 0x0000000000007b1d */ /* 0x000fec0000010000 */
[----:B------:R-:W0:Y:S04]  /*0360*/  LDS R29, [R17] ;  /* 0x00000000111d7984 */ /* 0x000e280000000800 */
[----:B0-----:R-:W-:Y:S04]  /*0370*/  STG.E desc[UR4][R12.64], R29 ;  /* 0x0000001d0c007986 */ /* 0x001fe8000c101904 */
[----:B------:R-:W-:Y:S04]  /*0380*/  STG.E desc[UR4][R10.64], R29 ;  /* 0x0000001d0a007986 */ /* 0x000fe8000c101904 */
[----:B------:R-:W-:Y:S04]  /*0390*/  STG.E desc[UR4][R18.64], R29 ;  /* 0x0000001d12007986 */ /* 0x000fe8000c101904 */
[----:B------:R-:W-:Y:S04]  /*03a0*/  STG.E desc[UR4][R2.64], R29 ;  /* 0x0000001d02007986 */ /* 0x000fe8000c101904 */
[----:B------:R-:W2:Y:S04]  /*03b0*/  LDG.E R24, desc[UR4][R8.64] ;  /* 0x0000000408187981 */ /* 0x000ea8000c1e1900 */
[----:B------:R-:W3:Y:S04]  /*03c0*/  LDG.E R21, desc[UR4][R6.64] ;  /* 0x0000000406157981 */ /* 0x000ee8000c1e1900 */
        /* <DEDUP_REMOVED lines=29> */
[----:B------:R-:W5:Y:S01]  /*05a0*/  LDG.E R21, desc[UR4][R14.64] ;  /* 0x000000040e157981 */ /* 0x000f62000c1e1900 */
[----:B------:R-:W-:-:S04]  /*05b0*/  IADD3 R20, PT, PT, R20, 0x4, RZ ;  /* 0x0000000414147810 */ /* 0x000fc80007ffe0ff */
[----:B------:R-:W-:Y:S01]  /*05c0*/  ISETP.NE.AND P1, PT, R20, RZ, PT ;  /* 0x000000ff1400720c */ /* 0x000fe20003f25270 */
[----:B--2---:R-:W-:Y:S04]  /*05d0*/  STS [R16], R27 ;  /* 0x0000001b10007388 */ /* 0x004fe80000000800 */
[----:B---3--:R-:W-:Y:S04]  /*05e0*/  STS [R16+0x420], R29 ;  /* 0x0004201d10007388 */ /* 0x008fe80000000800 */
[----:B----4-:R-:W-:Y:S04]  /*05f0*/  STS [R16+0x840], R24 ;  /* 0x0008401810007388 */ /* 0x010fe80000000800 */
[----:B-----5:R-:W-:Y:S01]  /*0600*/  STS [R16+0xc60], R21 ;  /* 0x000c601510007388 */ /* 0x020fe20000000800 */
[----:B------:R-:W-:Y:S06]  /*0610*/  BAR.SYNC.DEFER_BLOCKING 0x0 ;  /* 0x0000000000007b1d */ /* 0x000fec0000010000 */
[----:B------:R-:W0:Y:S04]  /*0620*/  LDS R23, [R17] ;  /* 0x0000000011177984 */ /* 0x000e280000000800 */
[----:B0-----:R0:W-:Y:S04]  /*0630*/  STG.E desc[UR4][R12.64], R23 ;  /* 0x000000170c007986 */ /* 0x0011e8000c101904 */
[----:B------:R0:W-:Y:S04]  /*0640*/  STG.E desc[UR4][R10.64], R23 ;  /* 0x000000170a007986 */ /* 0x0001e8000c101904 */
[----:B------:R0:W-:Y:S04]  /*0650*/  STG.E desc[UR4][R18.64], R23 ;  /* 0x0000001712007986 */ /* 0x0001e8000c101904 */
[----:B------:R0:W-:Y:S01]  /*0660*/  STG.E desc[UR4][R2.64], R23 ;  /* 0x0000001702007986 */ /* 0x0001e2000c101904 */
[----:B------:R-:W-:Y:S05]  /*0670*/  @P1 BRA `(.L_x_1) ;  /* 0xfffffffc00141947 */ /* 0x000fea000383ffff */
.L_x_0:
[----:B------:R-:W-:Y:S05]  /*0680*/  @!P0 EXIT ;  /* 0x000000000000894d */ /* 0x000fea0003800000 */
[----:B------:R-:W-:Y:S02]  /*0690*/  ISETP.NE.AND P0, PT, R22, 0x1, PT ;  /* 0x000000011600780c */ /* 0x000fe40003f05270 */
[----:B------:R-:W-:-:S04]  /*06a0*/  LOP3.LUT R0, R0, 0x1, RZ, 0xc0, !PT ;  /* 0x0000000100007812 */ /* 0x000fc800078ec0ff */
[----:B------:R-:W-:-:S07]  /*06b0*/  ISETP.NE.U32.AND P1, PT, R0, 0x1, PT ;  /* 0x000000010000780c */ /* 0x000fce0003f25070 */
[----:B------:R-:W-:Y:S06]  /*06c0*/  @!P0 BRA `(.L_x_2) ;  /* 0x0000000000708947 */ /* 0x000fec0003800000 */
        /* <DEDUP_REMOVED lines=27> */
[----:B------:R1:W-:Y:S02]  /*0880*/  STG.E desc[UR4][R2.64], R27 ;  /* 0x0000001b02007986 */ /* 0x0003e4000c101904 */
.L_x_2:
[----:B------:R-:W-:Y:S05]  /*0890*/  @P1 EXIT ;  /* 0x000000000000194d */ /* 0x000fea0003800000 */
        /* <DEDUP_REMOVED lines=9> */
[----:B------:R-:W2:Y:S04]  /*0930*/  LDS R17, [R17] ;  /* 0x0000000011117984 */ /* 0x000ea80000000800 */
[----:B--2---:R-:W-:Y:S04]  /*0940*/  STG.E desc[UR4][R12.64], R17 ;  /* 0x000000110c007986 */ /* 0x004fe8000c101904 */
[----:B------:R-:W-:Y:S04]  /*0950*/  STG.E desc[UR4][R10.64], R17 ;  /* 0x000000110a007986 */ /* 0x000fe8000c101904 */
[----:B------:R-:W-:Y:S04]  /*0960*/  STG.E desc[UR4][R18.64], R17 ;  /* 0x0000001112007986 */ /* 0x000fe8000c101904 */
[----:B------:R-:W-:Y:S01]  /*0970*/  STG.E desc[UR4][R2.64], R17 ;  /* 0x0000001102007986 */ /* 0x000fe2000c101904 */
[----:B------:R-:W-:Y:S05]  /*0980*/  EXIT ;  /* 0x000000000000794d */ /* 0x000fea0003800000 */
.L_x_3:
[----:B------:R-:W-:-:S00]  /*0990*/  BRA `(.L_x_3) ;  /* 0xfffffffc00fc7947 */ /* 0x000fc0000383ffff */
[----:B------:R-:W-:-:S00]  /*09a0*/  NOP ;  /* 0x0000000000007918 */ /* 0x000fc00000000000 */
        /* <DEDUP_REMOVED lines=13> */
.L_x_9:


//--------------------- .text._Z14TiledTransposePfPKf --------------------------
	.section	.text._Z14TiledTransposePfPKf,"ax",@progbits
	.align	128
        .global         _Z14TiledTransposePfPKf
        .type           _Z14TiledTransposePfPKf,@function
        .size           _Z14TiledTransposePfPKf,(.L_x_10 - _Z14TiledTransposePfPKf)
        .other          _Z14TiledTransposePfPKf,@"STO_CUDA_ENTRY STV_DEFAULT"
_Z14TiledTransposePfPKf:
.text._Z14TiledTransposePfPKf:
[----:B------:R-:W-:Y:S01]  /*0000*/  LDC R1, c[0x0][0x37c] ;  /* 0x0000df00ff017b82 */ /* 0x000fe20000000800 */
[----:B------:R-:W0:Y:S07]  /*0010*/  S2R R0, SR_CTAID.X ;  /* 0x0000000000007919 */ /* 0x000e2e0000002500 */
[----:B------:R-:W1:Y:S01]  /*0020*/  LDC R12, c[0x0][0x370] ;  /* 0x0000dc00ff0c7b82 */ /* 0x000e620000000800 */
[----:B------:R-:W2:Y:S01]  /*0030*/  LDCU.64 UR4, c[0x0][0x358] ;  /* 0x00006b00ff0477ac */ /* 0x000ea20008000a00 */
[----:B------:R-:W0:Y:S01]  /*0040*/  S2R R5, SR_TID.X ;  /* 0x0000000000057919 */ /* 0x000e220000002100 */
[----:B------:R-:W3:Y:S05]  /*0050*/  S2R R9, SR_CTAID.Y ;  /* 0x0000000000097919 */ /* 0x000eea0000002600 */
[----:B------:R-:W4:Y:S01]  /*0060*/  LDC.64 R2, c[0x0][0x388] ;  /* 0x0000e200ff027b82 */ /* 0x000f220000000a00 */
[----:B------:R-:W3:Y:S07]  /*0070*/  S2R R4, SR_TID.Y ;  /* 0x0000000000047919 */ /* 0x000eee0000002200 */
[----:B------:R-:W5:Y:S01]  /*0080*/  LDC.64 R6, c[0x0][0x380] ;  /* 0x0000e000ff067b82 */ /* 0x000f620000000a00 */
[----:B-1----:R-:W-:-:S02]  /*0090*/  SHF.L.U32 R8, R12, 0x5, RZ ;  /* 0x000000050c087819 */ /* 0x002fc400000006ff */
[----:B0-----:R-:W-:Y:S02]  /*00a0*/  LEA R0, R0, R5, 0x5 ;  /* 0x0000000500007211 */ /* 0x001fe400078e28ff */
[----:B---3--:R-:W-:-:S05]  /*00b0*/  LEA R9, R9, R4, 0x5 ;  /* 0x0000000409097211 */ /* 0x008fca00078e28ff */
[----:B------:R-:W-:-:S04]  /*00c0*/  IMAD R11, R9, R8, R0 ;  /* 0x00000008090b7224 */ /* 0x000fc800078e0200 */
[----:B----4-:R-:W-:-:S06]  /*00d0*/  IMAD.WIDE R4, R11, 0x4, R2 ;  /* 0x000000040b047825 */ /* 0x010fcc00078e0202 */
[----:B--2---:R-:W2:Y:S01]  /*00e0*/  LDG.E R5, desc[UR4][R4.64] ;  /* 0x0000000404057981 */ /* 0x004ea2000c1e1900 */
[----:B------:R-:W-:Y:S01]  /*00f0*/  IMAD R9, R0, R8, R9 ;  /* 0x0000000800097224 */ /* 0x000fe200078e0209 */
[----:B------:R-:W-:-:S03]  /*0100*/  LEA R13, R12, R11, 0x8 ;  /* 0x0000000b0c0d7211 */ /* 0x000fc600078e40ff */
[----:B-----5:R-:W-:-:S04]  /*0110*/  IMAD.WIDE R6, R9, 0x4, R6 ;  /* 0x0000000409067825 */ /* 0x020fc800078e0206 */
[----:B------:R-:W-:Y:S01]  /*0120*/  IMAD.WIDE R8, R13, 0x4, R2 ;  /* 0x000000040d087825 */ /* 0x000fe200078e0202 */
[----:B--2---:R-:W-:Y:S05]  /*0130*/  STG.E desc[UR4][R6.64], R5 ;  /* 0x0000000506007986 */ /* 0x004fea000c101904 */
[----:B------:R-:W2:Y:S01]  /*0140*/  LDG.E R9, desc[UR4][R8.64] ;  /* 0x0000000408097981 */ /* 0x000ea2000c1e1900 */
[----:B------:R-:W-:-:S05]  /*0150*/  LEA R13, R12, R11, 0x9 ;  /* 0x0000000b0c0d7211 */ /* 0x000fca00078e48ff */
[--C-:B------:R-:W-:Y:S01]  /*0160*/  IMAD.WIDE R10, R13, 0x4, R2.reuse ;  /* 0x000000040d0a7825 */ /* 0x100fe200078e0202 */
[----:B------:R-:W-:Y:S01]  /*0170*/  LEA R13, R12, R13, 0x8 ;  /* 0x0000000d0c0d7211 */ /* 0x000fe200078e40ff */
[----:B--2---:R-:W-:Y:S04]  /*0180*/  STG.E desc[UR4][R6.64+0x20], R9 ;  /* 0x0000200906007986 */ /* 0x004fe8000c101904 */
[----:B------:R-:W2:Y:S01]  /*0190*/  LDG.E R11, desc[UR4][R10.64] ;  /* 0x000000040a0b7981 */ /* 0x000ea2000c1e1900 */
[----:B------:R-:W-:-:S03]  /*01a0*/  IMAD.WIDE R2, R13, 0x4, R2 ;  /* 0x000000040d027825 */ /* 0x000fc600078e0202 */
[----:B--2---:R-:W-:Y:S04]  /*01b0*/  STG.E desc[UR4][R6.64+0x40], R11 ;  /* 0x0000400b06007986 */ /* 0x004fe8000c101904 */
[----:B------:R-:W2:Y:S04]  /*01c0*/  LDG.E R3, desc[UR4][R2.64] ;  /* 0x0000000402037981 */ /* 0x000ea8000c1e1900 */
[----:B--2---:R-:W-:Y:S01]  /*01d0*/  STG.E desc[UR4][R6.64+0x60], R3 ;  /* 0x0000600306007986 */ /* 0x004fe2000c101904 */
[----:B------:R-:W-:Y:S05]  /*01e0*/  EXIT ;  /* 0x000000000000794d */ /* 0x000fea0003800000 */
.L_x_4:
        /* <DEDUP_REMOVED lines=9> */
.L_x_10:


//--------------------- .text._Z13TransColNaivePfPKfii --------------------------
	.section	.text._Z13TransColNaivePfPKfii,"ax",@progbits
	.align	128
        .global         _Z13TransColNaivePfPKfii
        .type           _Z13TransColNaivePfPKfii,@function
        .size           _Z13TransColNaivePfPKfii,(.L_x_11 - _Z13TransColNaivePfPKfii)
        .other          _Z13TransColNaivePfPKfii,@"STO_CUDA_ENTRY STV_DEFAULT"
_Z13TransColNaivePfPKfii:
.text._Z13TransColNaivePfPKfii:
[----:B------:R-:W-:Y:S01]  /*0000*/  LDC R1, c[0x0][0x37c] ;  /* 0x0000df00ff017b82 */ /* 0x000fe20000000800 */
[----:B------:R-:W0:Y:S07]  /*0010*/  S2R R2, SR_TID.Y ;  /* 0x0000000000027919 */ /* 0x000e2e0000002200 */
[----:B------:R-:W1:Y:S01]  /*0020*/  LDC R0, c[0x0][0x360] ;  /* 0x0000d800ff007b82 */ /* 0x000e620000000800 */
[----:B------:R-:W2:Y:S01]  /*0030*/  LDCU.64 UR6, c[0x0][0x390] ;  /* 0x00007200ff0677ac */ /* 0x000ea20008000a00 */
[----:B------:R-:W1:Y:S06]  /*0040*/  S2R R3, SR_TID.X ;  /* 0x0000000000037919 */ /* 0x000e6c0000002100 */
[----:B------:R-:W0:Y:S08]  /*0050*/  S2UR UR5, SR_CTAID.Y ;  /* 0x00000000000579c3 */ /* 0x000e300000002600 */
[----:B------:R-:W0:Y:S08]  /*0060*/  LDC R7, c[0x0][0x364] ;  /* 0x0000d900ff077b82 */ /* 0x000e300000000800 */
[----:B------:R-:W1:Y:S01]  /*0070*/  S2UR UR4, SR_CTAID.X ;  /* 0x00000000000479c3 */ /* 0x000e620000002500 */
[----:B0-----:R-:W-:-:S05]  /*0080*/  IMAD R7, R7, UR5, R2 ;  /* 0x0000000507077c24 */ /* 0x001fca000f8e0202 */
[----:B--2---:R-:W-:Y:S01]  /*0090*/  ISETP.GE.AND P0, PT, R7, UR6, PT ;  /* 0x0000000607007c0c */ /* 0x004fe2000bf06270 */
[----:B-1----:R-:W-:-:S05]  /*00a0*/  IMAD R0, R0, UR4, R3 ;  /* 0x0000000400007c24 */ /* 0x002fca000f8e0203 */
[----:B------:R-:W-:-:S13]  /*00b0*/  ISETP.GE.OR P0, PT, R0, UR7, P0 ;  /* 0x0000000700007c0c */ /* 0x000fda0008706670 */
[----:B------:R-:W-:Y:S05]  /*00c0*/  @P0 EXIT ;  /* 0x000000000000094d */ /* 0x000fea0003800000 */
[----:B------:R-:W0:Y:S01]  /*00d0*/  LDC.64 R2, c[0x0][0x388] ;  /* 0x0000e200ff027b82 */ /* 0x000e220000000a00 */
[----:B------:R-:W1:Y:S01]  /*00e0*/  LDCU.64 UR4, c[0x0][0x358] ;  /* 0x00006b00ff0477ac */ /* 0x000e620008000a00 */
[----:B------:R-:W-:-:S04]  /*00f0*/  IMAD R5, R0, UR6, R7 ;  /* 0x0000000600057c24 */ /* 0x000fc8000f8e0207 */
[----:B0-----:R-:W-:Y:S02]  /*0100*/  IMAD.WIDE R2, R5, 0x4, R2 ;  /* 0x0000000405027825 */ /* 0x001fe400078e0202 */
[----:B------:R-:W0:Y:S04]  /*0110*/  LDC.64 R4, c[0x0][0x380] ;  /* 0x0000e000ff047b82 */ /* 0x000e280000000a00 */
[----:B-1----:R-:W2:Y:S01]  /*0120*/  LDG.E R3, desc[UR4][R2.64] ;  /* 0x0000000402037981 */ /* 0x002ea2000c1e1900 */
[----:B------:R-:W-:-:S04]  /*0130*/  IMAD R7, R7, UR7, R0 ;  /* 0x0000000707077c24 */ /* 0x000fc8000f8e0200 */
[----:B0-----:R-:W-:-:S05]  /*0140*/  IMAD.WIDE R4, R7, 0x4, R4 ;  /* 0x0000000407047825 */ /* 0x001fca00078e0204 */
[----:B--2---:R-:W-:Y:S01]  /*0150*/  STG.E desc[UR4][R4.64], R3 ;  /* 0x0000000304007986 */ /* 0x004fe2000c101904 */
[----:B------:R-:W-:Y:S05]  /*0160*/  EXIT ;  /* 0x000000000000794d */ /* 0x000fea0003800000 */
.L_x_5:
        /* <DEDUP_REMOVED lines=9> */
.L_x_11:


//--------------------- .text._Z13TransRowNaivePfPKfii --------------------------
	.section	.text._Z13TransRowNaivePfPKfii,"ax",@progbits
	.align	128
        .global         _Z13TransRowNaivePfPKfii
        .type           _Z13TransRowNaivePfPKfii,@function
        .size           _Z13TransRowNaivePfPKfii,(.L_x_12 - _Z13TransRowNaivePfPKfii)
        .other          _Z13TransRowNaivePfPKfii,@"STO_CUDA_ENTRY STV_DEFAULT"
_Z13TransRowNaivePfPKfii:
.text._Z13TransRowNaivePfPKfii:
        /* <DEDUP_REMOVED lines=23> */
.L_x_6:
        /* <DEDUP_REMOVED lines=9> */
.L_x_12:


//--------------------- .text._Z9copyTiledPfS_ii  --------------------------
	.section	.text._Z9copyTiledPfS_ii,"ax",@progbits
	.align	128
        .global         _Z9copyTiledPfS_ii
        .type           _Z9copyTiledPfS_ii,@function
        .size           _Z9copyTiledPfS_ii,(.L_x_13 - _Z9copyTiledPfS_ii)
        .other          _Z9copyTiledPfS_ii,@"STO_CUDA_ENTRY STV_DEFAULT"
_Z9copyTiledPfS_ii:
.text._Z9copyTiledPfS_ii:
[----:B------:R-:W-:Y:S01]  /*0000*/  LDC R1, c[0x0][0x37c] ;  /* 0x0000df00ff017b82 */ /* 0x000fe20000000800 */
[----:B------:R-:W0:Y:S07]  /*0010*/  S2R R0, SR_CTAID.Y ;  /* 0x0000000000007919 */ /* 0x000e2e0000002600 */
[----:B------:R-:W1:Y:S01]  /*0020*/  LDC R16, c[0x0][0x394] ;  /* 0x0000e500ff107b82 */ /* 0x000e620000000800 */
[----:B------:R-:W2:Y:S01]  /*0030*/  LDCU.64 UR4, c[0x0][0x358] ;  /* 0x00006b00ff0477ac */ /* 0x000ea20008000a00 */
[----:B------:R-:W0:Y:S01]  /*0040*/  S2R R7, SR_TID.Y ;  /* 0x0000000000077919 */ /* 0x000e220000002200 */
[----:B------:R-:W3:Y:S05]  /*0050*/  S2R R5, SR_CTAID.X ;  /* 0x0000000000057919 */ /* 0x000eea0000002500 */
[----:B------:R-:W4:Y:S01]  /*0060*/  LDC.64 R2, c[0x0][0x388] ;  /* 0x0000e200ff027b82 */ /* 0x000f220000000a00 */
[----:B------:R-:W3:Y:S01]  /*0070*/  S2R R4, SR_TID.X ;  /* 0x0000000000047919 */ /* 0x000ee20000002100 */
[----:B0-----:R-:W-:-:S02]  /*0080*/  LEA R0, R0, R7, 0x5 ;  /* 0x0000000700007211 */ /* 0x001fc400078e28ff */
[----:B---3--:R-:W-:-:S05]  /*0090*/  LEA R5, R5, R4, 0x5 ;  /* 0x0000000405057211 */ /* 0x008fca00078e28ff */
[----:B-1----:R-:W-:Y:S02]  /*00a0*/  IMAD R13, R0, R16, R5 ;  /* 0x00000010000d7224 */ /* 0x002fe400078e0205 */
[----:B------:R-:W0:Y:S02]  /*00b0*/  LDC.64 R4, c[0x0][0x380] ;  /* 0x0000e000ff047b82 */ /* 0x000e240000000a00 */
[----:B----4-:R-:W-:-:S05]  /*00c0*/  IMAD.WIDE R6, R13, 0x4, R2 ;  /* 0x000000040d067825 */ /* 0x010fca00078e0202 */
[----:B--2---:R-:W2:Y:S01]  /*00d0*/  LDG.E R17, desc[UR4][R6.64] ;  /* 0x0000000406117981 */ /* 0x004ea2000c1e1900 */
[----:B------:R-:W-:-:S05]  /*00e0*/  LEA R15, R16, R13, 0x3 ;  /* 0x0000000d100f7211 */ /* 0x000fca00078e18ff */
[----:B------:R-:W-:-:S04]  /*00f0*/  IMAD.WIDE R10, R15, 0x4, R2 ;  /* 0x000000040f0a7825 */ /* 0x000fc800078e0202 */
[----:B0-----:R-:W-:-:S05]  /*0100*/  IMAD.WIDE R8, R13, 0x4, R4 ;  /* 0x000000040d087825 */ /* 0x001fca00078e0204 */
[----:B--2---:R-:W-:Y:S04]  /*0110*/  STG.E desc[UR4][R8.64], R17 ;  /* 0x0000001108007986 */ /* 0x004fe8000c101904 */
[----:B------:R-:W2:Y:S01]  /*0120*/  LDG.E R11, desc[UR4][R10.64] ;  /* 0x000000040a0b7981 */ /* 0x000ea2000c1e1900 */
[----:B------:R-:W-:Y:S01]  /*0130*/  LEA R19, R16, R13, 0x4 ;  /* 0x0000000d10137211 */ /* 0x000fe200078e20ff */
[----:B------:R-:W-:-:S04]  /*0140*/  IMAD.WIDE R12, R15, 0x4, R4 ;  /* 0x000000040f0c7825 */ /* 0x000fc800078e0204 */
[C---:B------:R-:W-:Y:S01]  /*0150*/  IMAD.WIDE R14, R19.reuse, 0x4, R2 ;  /* 0x00000004130e7825 */ /* 0x040fe200078e0202 */
[----:B------:R-:W-:Y:S01]  /*0160*/  LEA R21, R16, R19, 0x3 ;  /* 0x0000001310157211 */ /* 0x000fe200078e18ff */
[----:B--2---:R-:W-:Y:S04]  /*0170*/  STG.E desc[UR4][R12.64], R11 ;  /* 0x0000000b0c007986 */ /* 0x004fe8000c101904 */
[----:B------:R-:W2:Y:S01]  /*0180*/  LDG.E R15, desc[UR4][R14.64] ;  /* 0x000000040e0f7981 */ /* 0x000ea2000c1e1900 */
[----:B------:R-:W-:-:S04]  /*0190*/  IMAD.WIDE R6, R19, 0x4, R4 ;  /* 0x0000000413067825 */ /* 0x000fc800078e0204 */
[C---:B------:R-:W-:Y:S01]  /*01a0*/  IMAD.WIDE R2, R21.reuse, 0x4, R2 ;  /* 0x0000000415027825 */ /* 0x040fe200078e0202 */
[----:B--2---:R-:W-:Y:S05]  /*01b0*/  STG.E desc[UR4][R6.64], R15 ;  /* 0x0000000f06007986 */ /* 0x004fea000c101904 */
[----:B------:R-:W2:Y:S01]  /*01c0*/  LDG.E R3, desc[UR4][R2.64] ;  /* 0x0000000402037981 */ /* 0x000ea2000c1e1900 */
[----:B------:R-:W-:-:S05]  /*01d0*/  IMAD.WIDE R4, R21, 0x4, R4 ;  /* 0x0000000415047825 */ /* 0x000fca00078e0204 */
[----:B--2---:R-:W-:Y:S01]  /*01e0*/  STG.E desc[UR4][R4.64], R3 ;  /* 0x0000000304007986 */ /* 0x004fe2000c101904 */
[----:B------:R-:W-:Y:S05]  /*01f0*/  EXIT ;  /* 0x000000000000794d */ /* 0x000fea0003800000 */
.L_x_7:
        /* <DEDUP_REMOVED lines=16> */
.L_x_13:


//--------------------- .text._Z7RowcopyPfPKfii   --------------------------
	.section	.text._Z7RowcopyPfPKfii,"ax",@progbits
	.align	128
        .global         _Z7RowcopyPfPKfii
        .type           _Z7RowcopyPfPKfii,@function
        .size           _Z7RowcopyPfPKfii,(.L_x_14 - _Z7RowcopyPfPKfii)
        .other          _Z7RowcopyPfPKfii,@"STO_CUDA_ENTRY STV_DEFAULT"
_Z7RowcopyPfPKfii:
.text._Z7RowcopyPfPKfii:
        /* <DEDUP_REMOVED lines=15> */
[----:B------:R-:W-:-:S06]  /*00f0*/  IMAD R7, R5, UR7, R0 ;  /* 0x0000000705077c24 */ /* 0x000fcc000f8e0200 */
[----:B------:R-:W2:Y:S01]  /*0100*/  LDC.64 R4, c[0x0][0x380] ;  /* 0x0000e000ff047b82 */ /* 0x000ea20000000a00 */
[----:B0-----:R-:W-:-:S06]  /*0110*/  IMAD.WIDE R2, R7, 0x4, R2 ;  /* 0x0000000407027825 */ /* 0x001fcc00078e0202 */
[----:B-1----:R-:W3:Y:S01]  /*0120*/  LDG.E R3, desc[UR4][R2.64] ;  /* 0x0000000402037981 */ /* 0x002ee2000c1e1900 */
[----:B--2---:R-:W-:-:S05]  /*0130*/  IMAD.WIDE R4, R7, 0x4, R4 ;  /* 0x0000000407047825 */ /* 0x004fca00078e0204 */
[----:B---3--:R-:W-:Y:S01]  /*0140*/  STG.E desc[UR4][R4.64], R3 ;  /* 0x0000000304007986 */ /* 0x008fe2000c101904 */
[----:B------:R-:W-:Y:S05]  /*0150*/  EXIT ;  /* 0x000000000000794d */ /* 0x000fea0003800000 */
.L_x_8:
        /* <DEDUP_REMOVED lines=10> */
.L_x_14:


//--------------------- .nv.shared._Z18transposeCoalescedPfS_iii --------------------------
	.section	.nv.shared._Z18transposeCoalescedPfS_iii,"aw",@nobits
	.sectionflags	@""
	.align	4
.nv.shared._Z18transposeCoalescedPfS_iii:
	.zero		5248


//--------------------- .nv.shared.reserved.0     --------------------------
	.section	.nv.shared.reserved.0,"aw",@nobits
	.weak		__nv_reservedSMEM_offset_0_alias
	.size		__nv_reservedSMEM_offset_0_alias, 0, 64
	.other		__nv_reservedSMEM_offset_0_alias,@"STO_CUDA_RESERVED_SHARED STV_DEFAULT"
__nv_reservedSMEM_offset_0_alias:
	.zero		0
	.zero		64


//--------------------- .nv.constant0._Z18transposeCoalescedPfS_iii --------------------------
	.section	.nv.constant0._Z18transposeCoalescedPfS_iii,"a",@progbits
	.sectionflags	@""
	.align	4
.nv.constant0._Z18transposeCoalescedPfS_iii:
	.zero		924


//--------------------- .nv.constant0._Z14TiledTransposePfPKf --------------------------
	.section	.nv.constant0._Z14TiledTransposePfPKf,"a",@progbits
	.sectionflags	@""
	.align	4
.nv.constant0._Z14TiledTransposePfPKf:
	.zero		912


//--------------------- .nv.constant0._Z13TransColNaivePfPKfii --------------------------
	.section	.nv.constant0._Z13TransColNaivePfPKfii,"a",@progbits
	.sectionflags	@""
	.align	4
.nv.constant0._Z13TransColNaivePfPKfii:
	.zero		920


//--------------------- .nv.constant0._Z13TransRowNaivePfPKfii --------------------------
	.section	.nv.constant0._Z13TransRowNaivePfPKfii,"a",@progbits
	.sectionflags	@""
	.align	4
.nv.constant0._Z13TransRowNaivePfPKfii:
	.zero		920


//--------------------- .nv.constant0._Z9copyTiledPfS_ii --------------------------
	.section	.nv.constant0._Z9copyTiledPfS_ii,"a",@progbits
	.sectionflags	@""
	.align	4
.nv.constant0._Z9copyTiledPfS_ii:
	.zero		920


//--------------------- .nv.constant0._Z7RowcopyPfPKfii --------------------------
	.section	.nv.constant0._Z7RowcopyPfPKfii,"a",@progbits
	.sectionflags	@""
	.align	4
.nv.constant0._Z7RowcopyPfPKfii:
	.zero		920


//--------------------- SYMBOLS --------------------------

	.type		.nv.reservedSmem.offset0,@object
	.size		.nv.reservedSmem.offset0,0x4
	.type		.nv.reservedSmem.cap,@object
	.size		.nv.reservedSmem.cap,0x4
